//
// Generated by NVIDIA NVVM Compiler
//
// Compiler Build ID: CL-36424714
// Cuda compilation tools, release 13.0, V13.0.88
// Based on NVVM 20.0.0
//

.version 9.0
.target sm_100
.address_size 64

	// .globl	_Z8mat_multPiS_S_i

.visible .entry _Z8mat_multPiS_S_i(
	.param .u64 .ptr .align 1 _Z8mat_multPiS_S_i_param_0,
	.param .u64 .ptr .align 1 _Z8mat_multPiS_S_i_param_1,
	.param .u64 .ptr .align 1 _Z8mat_multPiS_S_i_param_2,
	.param .u32 _Z8mat_multPiS_S_i_param_3
)
{
	.reg .pred 	%p<10>;
	.reg .b32 	%r<118>;
	.reg .b64 	%rd<65>;

	ld.param.u64 	%rd12, [_Z8mat_multPiS_S_i_param_0];
	ld.param.u64 	%rd13, [_Z8mat_multPiS_S_i_param_1];
	ld.param.u64 	%rd11, [_Z8mat_multPiS_S_i_param_2];
	ld.param.u32 	%r44, [_Z8mat_multPiS_S_i_param_3];
	cvta.to.global.u64 	%rd1, %rd12;
	cvta.to.global.u64 	%rd2, %rd13;
	mov.u32 	%r1, %tid.x;
	setp.lt.s32 	%p1, %r44, 1;
	@%p1 bra 	$L__BB0_12;
	mov.u32 	%r46, %tid.y;
	cvta.to.global.u64 	%rd14, %rd11;
	mul.lo.s32 	%r2, %r44, %r46;
	mad.lo.s32 	%r47, %r44, %r1, %r46;
	mul.wide.u32 	%rd15, %r47, 4;
	add.s64 	%rd3, %rd14, %rd15;
	ld.global.u32 	%r112, [%rd3];
	and.b32  	%r4, %r44, 7;
	setp.lt.u32 	%p2, %r44, 8;
	mov.b32 	%r115, 0;
	@%p2 bra 	$L__BB0_4;
	and.b32  	%r115, %r44, 2147483640;
	neg.s32 	%r110, %r115;
	mul.wide.u32 	%rd16, %r1, 4;
	add.s64 	%rd64, %rd1, %rd16;
	shl.b32 	%r7, %r44, 3;
	mul.wide.u32 	%rd5, %r7, 4;
	mad.lo.s32 	%r109, %r44, 7, %r1;
	mad.lo.s32 	%r108, %r44, 6, %r1;
	mad.lo.s32 	%r107, %r44, 5, %r1;
	shl.b32 	%r48, %r44, 2;
	add.s32 	%r106, %r1, %r48;
	mad.lo.s32 	%r105, %r44, 3, %r1;
	shl.b32 	%r49, %r44, 1;
	add.s32 	%r104, %r1, %r49;
	mul.wide.u32 	%rd17, %r2, 4;
	add.s64 	%rd18, %rd17, %rd2;
	add.s64 	%rd63, %rd18, 16;
	add.s32 	%r103, %r1, %r44;
$L__BB0_3:
	.pragma "nounroll";
	ld.global.u32 	%r50, [%rd63+-16];
	ld.global.u32 	%r51, [%rd64];
	mad.lo.s32 	%r52, %r51, %r50, %r112;
	st.global.u32 	[%rd3], %r52;
	ld.global.u32 	%r53, [%rd63+-12];
	mul.wide.u32 	%rd19, %r103, 4;
	add.s64 	%rd20, %rd1, %rd19;
	ld.global.u32 	%r54, [%rd20];
	mad.lo.s32 	%r55, %r54, %r53, %r52;
	st.global.u32 	[%rd3], %r55;
	ld.global.u32 	%r56, [%rd63+-8];
	mul.wide.u32 	%rd21, %r104, 4;
	add.s64 	%rd22, %rd1, %rd21;
	ld.global.u32 	%r57, [%rd22];
	mad.lo.s32 	%r58, %r57, %r56, %r55;
	st.global.u32 	[%rd3], %r58;
	ld.global.u32 	%r59, [%rd63+-4];
	mul.wide.u32 	%rd23, %r105, 4;
	add.s64 	%rd24, %rd1, %rd23;
	ld.global.u32 	%r60, [%rd24];
	mad.lo.s32 	%r61, %r60, %r59, %r58;
	st.global.u32 	[%rd3], %r61;
	ld.global.u32 	%r62, [%rd63];
	mul.wide.u32 	%rd25, %r106, 4;
	add.s64 	%rd26, %rd1, %rd25;
	ld.global.u32 	%r63, [%rd26];
	mad.lo.s32 	%r64, %r63, %r62, %r61;
	st.global.u32 	[%rd3], %r64;
	ld.global.u32 	%r65, [%rd63+4];
	mul.wide.u32 	%rd27, %r107, 4;
	add.s64 	%rd28, %rd1, %rd27;
	ld.global.u32 	%r66, [%rd28];
	mad.lo.s32 	%r67, %r66, %r65, %r64;
	st.global.u32 	[%rd3], %r67;
	ld.global.u32 	%r68, [%rd63+8];
	mul.wide.u32 	%rd29, %r108, 4;
	add.s64 	%rd30, %rd1, %rd29;
	ld.global.u32 	%r69, [%rd30];
	mad.lo.s32 	%r70, %r69, %r68, %r67;
	st.global.u32 	[%rd3], %r70;
	ld.global.u32 	%r71, [%rd63+12];
	mul.wide.u32 	%rd31, %r109, 4;
	add.s64 	%rd32, %rd1, %rd31;
	ld.global.u32 	%r72, [%rd32];
	mad.lo.s32 	%r112, %r72, %r71, %r70;
	st.global.u32 	[%rd3], %r112;
	add.s32 	%r110, %r110, 8;
	add.s64 	%rd64, %rd64, %rd5;
	add.s32 	%r109, %r109, %r7;
	add.s32 	%r108, %r108, %r7;
	add.s32 	%r107, %r107, %r7;
	add.s32 	%r106, %r106, %r7;
	add.s32 	%r105, %r105, %r7;
	add.s32 	%r104, %r104, %r7;
	add.s64 	%rd63, %rd63, 32;
	add.s32 	%r103, %r103, %r7;
	setp.ne.s32 	%p3, %r110, 0;
	@%p3 bra 	$L__BB0_3;
$L__BB0_4:
	setp.eq.s32 	%p4, %r4, 0;
	@%p4 bra 	$L__BB0_12;
	and.b32  	%r35, %r44, 3;
	setp.lt.u32 	%p5, %r4, 4;
	@%p5 bra 	$L__BB0_7;
	mad.lo.s32 	%r73, %r115, %r44, %r1;
	add.s32 	%r74, %r115, %r2;
	mul.wide.u32 	%rd33, %r74, 4;
	add.s64 	%rd34, %rd2, %rd33;
	ld.global.u32 	%r75, [%rd34];
	mul.wide.u32 	%rd35, %r73, 4;
	add.s64 	%rd36, %rd1, %rd35;
	ld.global.u32 	%r76, [%rd36];
	mad.lo.s32 	%r77, %r76, %r75, %r112;
	st.global.u32 	[%rd3], %r77;
	add.s32 	%r78, %r73, %r44;
	cvt.u64.u32 	%rd37, %r2;
	cvt.u64.u32 	%rd38, %r115;
	add.s64 	%rd39, %rd38, %rd37;
	shl.b64 	%rd40, %rd39, 2;
	add.s64 	%rd41, %rd2, %rd40;
	ld.global.u32 	%r79, [%rd41+4];
	mul.wide.u32 	%rd42, %r78, 4;
	add.s64 	%rd43, %rd1, %rd42;
	ld.global.u32 	%r80, [%rd43];
	mad.lo.s32 	%r81, %r80, %r79, %r77;
	st.global.u32 	[%rd3], %r81;
	add.s32 	%r82, %r78, %r44;
	ld.global.u32 	%r83, [%rd41+8];
	mul.wide.u32 	%rd44, %r82, 4;
	add.s64 	%rd45, %rd1, %rd44;
	ld.global.u32 	%r84, [%rd45];
	mad.lo.s32 	%r85, %r84, %r83, %r81;
	st.global.u32 	[%rd3], %r85;
	add.s32 	%r86, %r82, %r44;
	ld.global.u32 	%r87, [%rd41+12];
	mul.wide.u32 	%rd46, %r86, 4;
	add.s64 	%rd47, %rd1, %rd46;
	ld.global.u32 	%r88, [%rd47];
	mad.lo.s32 	%r112, %r88, %r87, %r85;
	st.global.u32 	[%rd3], %r112;
	add.s32 	%r115, %r115, 4;
$L__BB0_7:
	setp.eq.s32 	%p6, %r35, 0;
	@%p6 bra 	$L__BB0_12;
	setp.eq.s32 	%p7, %r35, 1;
	@%p7 bra 	$L__BB0_10;
	mad.lo.s32 	%r89, %r115, %r44, %r1;
	add.s32 	%r90, %r115, %r2;
	mul.wide.u32 	%rd48, %r90, 4;
	add.s64 	%rd49, %rd2, %rd48;
	ld.global.u32 	%r91, [%rd49];
	mul.wide.u32 	%rd50, %r89, 4;
	add.s64 	%rd51, %rd1, %rd50;
	ld.global.u32 	%r92, [%rd51];
	mad.lo.s32 	%r93, %r92, %r91, %r112;
	st.global.u32 	[%rd3], %r93;
	add.s32 	%r94, %r89, %r44;
	cvt.u64.u32 	%rd52, %r2;
	cvt.u64.u32 	%rd53, %r115;
	add.s64 	%rd54, %rd53, %rd52;
	shl.b64 	%rd55, %rd54, 2;
	add.s64 	%rd56, %rd2, %rd55;
	ld.global.u32 	%r95, [%rd56+4];
	mul.wide.u32 	%rd57, %r94, 4;
	add.s64 	%rd58, %rd1, %rd57;
	ld.global.u32 	%r96, [%rd58];
	mad.lo.s32 	%r112, %r96, %r95, %r93;
	st.global.u32 	[%rd3], %r112;
	add.s32 	%r115, %r115, 2;
$L__BB0_10:
	and.b32  	%r97, %r44, 1;
	setp.eq.b32 	%p8, %r97, 1;
	not.pred 	%p9, %p8;
	@%p9 bra 	$L__BB0_12;
	mad.lo.s32 	%r98, %r115, %r44, %r1;
	add.s32 	%r99, %r115, %r2;
	mul.wide.u32 	%rd59, %r99, 4;
	add.s64 	%rd60, %rd2, %rd59;
	ld.global.u32 	%r100, [%rd60];
	mul.wide.u32 	%rd61, %r98, 4;
	add.s64 	%rd62, %rd1, %rd61;
	ld.global.u32 	%r101, [%rd62];
	mad.lo.s32 	%r102, %r101, %r100, %r112;
	st.global.u32 	[%rd3], %r102;
$L__BB0_12:
	ret;

}


// ===== COMPILED SASS (sm_100) =====

	.target	sm_100

	.elftype	@"ET_EXEC"


//--------------------- .note.nv.tkinfo           --------------------------
	.section	.note.nv.tkinfo,"",@"SHT_NOTE"
	.sectionflags	@"SHF_NOTE_NV_TKINFO"
	.tkinfo
        /*0018*/ 	.word	0x00000002
        /*0030*/ 	.string	""
        /*0030*/ 	.string	"ptxas"
        /*0030*/ 	.string	"Cuda compilation tools, release 13.0, V13.0.88"
        /*0030*/ 	.string	"Build cuda_13.0.r13.0/compiler.36424714_0"
        /*0030*/ 	.string	"-arch sm_100 -m 64 "



//--------------------- .note.nv.cuinfo           --------------------------
	.section	.note.nv.cuinfo,"",@"SHT_NOTE"
	.sectionflags	@"SHF_NOTE_NV_CUINFO"
        /*0018*/ 	.short	0x0002
        /*001a*/ 	.short	0x0064
        /*001c*/ 	.short	0x0082
	.zero		2


//--------------------- .nv.info                  --------------------------
	.section	.nv.info,"",@"SHT_CUDA_INFO"
	.align	4


	//----- nvinfo : EIATTR_REGCOUNT
	.align		4
        /*0000*/ 	.byte	0x04, 0x2f
        /*0002*/ 	.short	(.L_1 - .L_0)
	.align		4
.L_0:
        /*0004*/ 	.word	index@(_Z8mat_multPiS_S_i)
        /*0008*/ 	.word	0x00000020


	//----- nvinfo : EIATTR_FRAME_SIZE
	.align		4
.L_1:
        /*000c*/ 	.byte	0x04, 0x11
        /*000e*/ 	.short	(.L_3 - .L_2)
	.align		4
.L_2:
        /*0010*/ 	.word	index@(_Z8mat_multPiS_S_i)
        /*0014*/ 	.word	0x00000000


	//----- nvinfo : EIATTR_MIN_STACK_SIZE
	.align		4
.L_3:
        /*0018*/ 	.byte	0x04, 0x12
        /*001a*/ 	.short	(.L_5 - .L_4)
	.align		4
.L_4:
        /*001c*/ 	.word	index@(_Z8mat_multPiS_S_i)
        /*0020*/ 	.word	0x00000000
.L_5:


//--------------------- .nv.compat                --------------------------
	.section	.nv.compat,"",@"SHT_CUDA_COMPAT_INFO"
	.align	4
        /*0000*/ 	.byte	0x02, 0x09, 0x00, 0x00, 0x02, 0x02, 0x01, 0x00, 0x02, 0x05, 0x05, 0x00, 0x03, 0x07, 0x01, 0x01
        /*0010*/ 	.byte	0x02, 0x03, 0x00, 0x00, 0x02, 0x06, 0x01, 0x00, 0x04, 0x0b, 0x08, 0x00, 0x09, 0x00, 0x00, 0x00
        /*0020*/ 	.byte	0x00, 0x00, 0x00, 0x00


//--------------------- .nv.info._Z8mat_multPiS_S_i --------------------------
	.section	.nv.info._Z8mat_multPiS_S_i,"",@"SHT_CUDA_INFO"
	.sectionflags	@""
	.align	4


	//----- nvinfo : EIATTR_CUDA_API_VERSION
	.align		4
        /*0000*/ 	.byte	0x04, 0x37
        /*0002*/ 	.short	(.L_7 - .L_6)
.L_6:
        /*0004*/ 	.word	0x00000082


	//----- nvinfo : EIATTR_KPARAM_INFO
	.align		4
.L_7:
        /*0008*/ 	.byte	0x04, 0x17
        /*000a*/ 	.short	(.L_9 - .L_8)
.L_8:
        /*000c*/ 	.word	0x00000000
        /*0010*/ 	.short	0x0003
        /*0012*/ 	.short	0x0018
        /*0014*/ 	.byte	0x00, 0xf0, 0x11, 0x00


	//----- nvinfo : EIATTR_KPARAM_INFO
	.align		4
.L_9:
        /*0018*/ 	.byte	0x04, 0x17
        /*001a*/ 	.short	(.L_11 - .L_10)
.L_10:
        /*001c*/ 	.word	0x00000000
        /*0020*/ 	.short	0x0002
        /*0022*/ 	.short	0x0010
        /*0024*/ 	.byte	0x00, 0xf5, 0x21, 0x00


	//----- nvinfo : EIATTR_KPARAM_INFO
	.align		4
.L_11:
        /*0028*/ 	.byte	0x04, 0x17
        /*002a*/ 	.short	(.L_13 - .L_12)
.L_12:
        /*002c*/ 	.word	0x00000000
        /*0030*/ 	.short	0x0001
        /*0032*/ 	.short	0x0008
        /*0034*/ 	.byte	0x00, 0xf5, 0x21, 0x00


	//----- nvinfo : EIATTR_KPARAM_INFO
	.align		4
.L_13:
        /*0038*/ 	.byte	0x04, 0x17
        /*003a*/ 	.short	(.L_15 - .L_14)
.L_14:
        /*003c*/ 	.word	0x00000000
        /*0040*/ 	.short	0x0000
        /*0042*/ 	.short	0x0000
        /*0044*/ 	.byte	0x00, 0xf5, 0x21, 0x00


	//----- nvinfo : EIATTR_SPARSE_MMA_MASK
	.align		4
.L_15:
        /*0048*/ 	.byte	0x03, 0x50
        /*004a*/ 	.short	0x0000


	//----- nvinfo : EIATTR_MAXREG_COUNT
	.align		4
        /*004c*/ 	.byte	0x03, 0x1b
        /*004e*/ 	.short	0x00ff


	//----- nvinfo : EIATTR_MERCURY_ISA_VERSION
	.align		4
        /*0050*/ 	.byte	0x03, 0x5f
        /*0052*/ 	.short	0x0101


	//----- nvinfo : EIATTR_VRC_CTA_INIT_COUNT
	.align		4
        /*0054*/ 	.byte	0x02, 0x4a
	.zero		1
	.zero		1


	//----- nvinfo : EIATTR_EXIT_INSTR_OFFSETS
	.align		4
        /*0058*/ 	.byte	0x04, 0x1c
        /*005a*/ 	.short	(.L_17 - .L_16)


	//   ....[0]....
.L_16:
        /*005c*/ 	.word	0x00000030


	//   ....[1]....
        /*0060*/ 	.word	0x00000560


	//   ....[2]....
        /*0064*/ 	.word	0x000007d0


	//   ....[3]....
        /*0068*/ 	.word	0x00000980


	//   ....[4]....
        /*006c*/ 	.word	0x00000a30


	//----- nvinfo : EIATTR_CBANK_PARAM_SIZE
	.align		4
.L_17:
        /*0070*/ 	.byte	0x03, 0x19
        /*0072*/ 	.short	0x001c


	//----- nvinfo : EIATTR_PARAM_CBANK
	.align		4
        /*0074*/ 	.byte	0x04, 0x0a
        /*0076*/ 	.short	(.L_19 - .L_18)
	.align		4
.L_18:
        /*0078*/ 	.word	index@(.nv.constant0._Z8mat_multPiS_S_i)
        /*007c*/ 	.short	0x0380
        /*007e*/ 	.short	0x001c


	//----- nvinfo : EIATTR_SW_WAR
	.align		4
.L_19:
        /*0080*/ 	.byte	0x04, 0x36
        /*0082*/ 	.short	(.L_21 - .L_20)
.L_20:
        /*0084*/ 	.word	0x00000008
.L_21:


//--------------------- .nv.callgraph             --------------------------
	.section	.nv.callgraph,"",@"SHT_CUDA_CALLGRAPH"
	.align	4
	.sectionentsize	8
	.align		4
        /*0000*/ 	.word	0x00000000
	.align		4
        /*0004*/ 	.word	0xffffffff
	.align		4
        /*0008*/ 	.word	0x00000000
	.align		4
        /*000c*/ 	.word	0xfffffffe
	.align		4
        /*0010*/ 	.word	0x00000000
	.align		4
        /*0014*/ 	.word	0xfffffffd
	.align		4
        /*0018*/ 	.word	0x00000000
	.align		4
        /*001c*/ 	.word	0xfffffffc


//--------------------- .text._Z8mat_multPiS_S_i  --------------------------
	.section	.text._Z8mat_multPiS_S_i,"ax",@progbits
	.align	128
        .global         _Z8mat_multPiS_S_i
        .type           _Z8mat_multPiS_S_i,@function
        .size           _Z8mat_multPiS_S_i,(.L_x_5 - _Z8mat_multPiS_S_i)
        .other          _Z8mat_multPiS_S_i,@"STO_CUDA_ENTRY STV_DEFAULT"
_Z8mat_multPiS_S_i:
.text._Z8mat_multPiS_S_i:
[----:B------:R-:W-:Y:S08]  /*0000*/  LDC R1, c[0x0][0x37c] ;  /* 0x0000df00ff017b82 */ /* 0x000ff00000000800 */
[----:B------:R-:W0:Y:S02]  /*0010*/  LDC R0, c[0x0][0x398] ;  /* 0x0000e600ff007b82 */ /* 0x000e240000000800 */
[----:B0-----:R-:W-:-:S13]  /*0020*/  ISETP.GE.AND P0, PT, R0, 0x1, PT ;  /* 0x000000010000780c */ /* 0x001fda0003f06270 */
[----:B------:R-:W-:Y:S05]  /*0030*/  @!P0 EXIT ;  /* 0x000000000000894d */ /* 0x000fea0003800000 */
[----:B------:R-:W0:Y:S01]  /*0040*/  S2R R3, SR_TID.X ;  /* 0x0000000000037919 */ /* 0x000e220000002100 */
[----:B------:R-:W1:Y:S01]  /*0050*/  LDC.64 R10, c[0x0][0x390] ;  /* 0x0000e400ff0a7b82 */ /* 0x000e620000000a00 */
[----:B------:R-:W2:Y:S01]  /*0060*/  LDCU.64 UR4, c[0x0][0x358] ;  /* 0x00006b00ff0477ac */ /* 0x000ea20008000a00 */
[C---:B------:R-:W-:Y:S01]  /*0070*/  ISETP.GE.U32.AND P1, PT, R0.reuse, 0x8, PT ;  /* 0x000000080000780c */ /* 0x040fe20003f26070 */
[----:B------:R-:W0:Y:S01]  /*0080*/  S2R R7, SR_TID.Y ;  /* 0x0000000000077919 */ /* 0x000e220000002200 */
[----:B------:R-:W-:Y:S01]  /*0090*/  LOP3.LUT R2, R0, 0x7, RZ, 0xc0, !PT ;  /* 0x0000000700027812 */ /* 0x000fe200078ec0ff */
[----:B------:R-:W-:-:S03]  /*00a0*/  HFMA2 R4, -RZ, RZ, 0, 0 ;  /* 0x00000000ff047431 */ /* 0x000fc600000001ff */
[----:B------:R-:W-:Y:S01]  /*00b0*/  ISETP.NE.AND P0, PT, R2, RZ, PT ;  /* 0x000000ff0200720c */ /* 0x000fe20003f05270 */
[----:B0-----:R-:W-:-:S04]  /*00c0*/  IMAD R5, R3, R0, R7 ;  /* 0x0000000003057224 */ /* 0x001fc800078e0207 */
[----:B-1----:R-:W-:-:S04]  /*00d0*/  IMAD.WIDE.U32 R10, R5, 0x4, R10 ;  /* 0x00000004050a7825 */ /* 0x002fc800078e000a */
[----:B------:R-:W-:Y:S01]  /*00e0*/  IMAD R5, R7, R0, RZ ;  /* 0x0000000007057224 */ /* 0x000fe200078e02ff */
[----:B--2---:R0:W5:Y:S01]  /*00f0*/  LDG.E R19, desc[UR4][R10.64] ;  /* 0x000000040a137981 */ /* 0x004162000c1e1900 */
[----:B------:R-:W-:Y:S05]  /*0100*/  @!P1 BRA `(.L_x_0) ;  /* 0x0000000400149947 */ /* 0x000fea0003800000 */
[----:B------:R-:W1:Y:S01]  /*0110*/  LDC.64 R6, c[0x0][0x388] ;  /* 0x0000e200ff067b82 */ /* 0x000e620000000a00 */
[C---:B------:R-:W-:Y:S01]  /*0120*/  LOP3.LUT R4, R0.reuse, 0x7ffffff8, RZ, 0xc0, !PT ;  /* 0x7ffffff800047812 */ /* 0x040fe200078ec0ff */
[C-C-:B------:R-:W-:Y:S01]  /*0130*/  IMAD R9, R0.reuse, 0x6, R3.reuse ;  /* 0x0000000600097824 */ /* 0x140fe200078e0203 */
[C---:B------:R-:W-:Y:S01]  /*0140*/  SHF.L.U32 R8, R0.reuse, 0x3, RZ ;  /* 0x0000000300087819 */ /* 0x040fe200000006ff */
[C-C-:B------:R-:W-:Y:S01]  /*0150*/  IMAD R25, R0.reuse, 0x5, R3.reuse ;  /* 0x0000000500197824 */ /* 0x140fe200078e0203 */
[CC--:B------:R-:W-:Y:S01]  /*0160*/  LEA R27, R0.reuse, R3.reuse, 0x2 ;  /* 0x00000003001b7211 */ /* 0x0c0fe200078e10ff */
[C---:B------:R-:W-:Y:S01]  /*0170*/  IMAD R29, R0.reuse, 0x3, R3 ;  /* 0x00000003001d7824 */ /* 0x040fe200078e0203 */
[----:B------:R-:W-:Y:S01]  /*0180*/  LEA R24, R0, R3, 0x1 ;  /* 0x0000000300187211 */ /* 0x000fe200078e08ff */
[----:B------:R-:W2:Y:S01]  /*0190*/  LDC.64 R14, c[0x0][0x380] ;  /* 0x0000e000ff0e7b82 */ /* 0x000ea20000000a00 */
[----:B------:R-:W-:Y:S01]  /*01a0*/  IADD3 R26, PT, PT, R3, R0, RZ ;  /* 0x00000000031a7210 */ /* 0x000fe20007ffe0ff */
[----:B-1----:R-:W-:-:S03]  /*01b0*/  IMAD.WIDE.U32 R6, R5, 0x4, R6 ;  /* 0x0000000405067825 */ /* 0x002fc600078e0006 */
[----:B------:R-:W-:Y:S02]  /*01c0*/  IADD3 R12, P1, PT, R6, 0x10, RZ ;  /* 0x00000010060c7810 */ /* 0x000fe40007f3e0ff */
[----:B------:R-:W-:Y:S01]  /*01d0*/  IADD3 R6, PT, PT, -R4, RZ, RZ ;  /* 0x000000ff04067210 */ /* 0x000fe20007ffe1ff */
[----:B--2---:R-:W-:Y:S01]  /*01e0*/  IMAD.WIDE.U32 R16, R3, 0x4, R14 ;  /* 0x0000000403107825 */ /* 0x004fe200078e000e */
[----:B------:R-:W-:-:S03]  /*01f0*/  IADD3.X R21, PT, PT, RZ, R7, RZ, P1, !PT ;  /* 0x00000007ff157210 */ /* 0x000fc60000ffe4ff */
[----:B------:R-:W-:-:S07]  /*0200*/  IMAD R7, R0, 0x7, R3 ;  /* 0x0000000700077824 */ /* 0x000fce00078e0203 */
.L_x_1:
[----:B------:R-:W-:Y:S01]  /*0210*/  MOV R13, R21 ;  /* 0x00000015000d7202 */ /* 0x000fe20000000f00 */
[----:B------:R-:W2:Y:S04]  /*0220*/  LDG.E R20, desc[UR4][R16.64] ;  /* 0x0000000410147981 */ /* 0x000ea8000c1e1900 */
[----:B-1----:R-:W2:Y:S01]  /*0230*/  LDG.E R18, desc[UR4][R12.64+-0x10] ;  /* 0xfffff0040c127981 */ /* 0x002ea2000c1e1900 */
[----:B------:R-:W-:-:S04]  /*0240*/  IMAD.WIDE.U32 R22, R26, 0x4, R14 ;  /* 0x000000041a167825 */ /* 0x000fc800078e000e */
[----:B--2--5:R-:W-:-:S05]  /*0250*/  IMAD R28, R18, R20, R19 ;  /* 0x00000014121c7224 */ /* 0x024fca00078e0213 */
[----:B------:R1:W-:Y:S04]  /*0260*/  STG.E desc[UR4][R10.64], R28 ;  /* 0x0000001c0a007986 */ /* 0x0003e8000c101904 */
[----:B------:R-:W2:Y:S04]  /*0270*/  LDG.E R22, desc[UR4][R22.64] ;  /* 0x0000000416167981 */ /* 0x000ea8000c1e1900 */
[----:B------:R-:W2:Y:S02]  /*0280*/  LDG.E R19, desc[UR4][R12.64+-0xc] ;  /* 0xfffff4040c137981 */ /* 0x000ea4000c1e1900 */
[----:B--2---:R-:W-:-:S02]  /*0290*/  IMAD R21, R19, R22, R28 ;  /* 0x0000001613157224 */ /* 0x004fc400078e021c */
[----:B------:R-:W-:-:S03]  /*02a0*/  IMAD.WIDE.U32 R18, R24, 0x4, R14 ;  /* 0x0000000418127825 */ /* 0x000fc600078e000e */
[----:B------:R2:W-:Y:S04]  /*02b0*/  STG.E desc[UR4][R10.64], R21 ;  /* 0x000000150a007986 */ /* 0x0005e8000c101904 */
[----:B------:R-:W1:Y:S04]  /*02c0*/  LDG.E R18, desc[UR4][R18.64] ;  /* 0x0000000412127981 */ /* 0x000e68000c1e1900 */
[----:B------:R-:W1:Y:S02]  /*02d0*/  LDG.E R20, desc[UR4][R12.64+-0x8] ;  /* 0xfffff8040c147981 */ /* 0x000e64000c1e1900 */
[----:B-1----:R-:W-:-:S02]  /*02e0*/  IMAD R28, R20, R18, R21 ;  /* 0x00000012141c7224 */ /* 0x002fc400078e0215 */
[----:B--2---:R-:W-:-:S03]  /*02f0*/  IMAD.WIDE.U32 R20, R29, 0x4, R14 ;  /* 0x000000041d147825 */ /* 0x004fc600078e000e */
[----:B------:R1:W-:Y:S04]  /*0300*/  STG.E desc[UR4][R10.64], R28 ;  /* 0x0000001c0a007986 */ /* 0x0003e8000c101904 */
[----:B------:R-:W1:Y:S04]  /*0310*/  LDG.E R20, desc[UR4][R20.64] ;  /* 0x0000000414147981 */ /* 0x000e68000c1e1900 */
[----:B------:R-:W1:Y:S02]  /*0320*/  LDG.E R23, desc[UR4][R12.64+-0x4] ;  /* 0xfffffc040c177981 */ /* 0x000e64000c1e1900 */
[----:B-1----:R-:W-:-:S02]  /*0330*/  IMAD R28, R23, R20, R28 ;  /* 0x00000014171c7224 */ /* 0x002fc400078e021c */
[----:B------:R-:W-:-:S03]  /*0340*/  IMAD.WIDE.U32 R22, R27, 0x4, R14 ;  /* 0x000000041b167825 */ /* 0x000fc600078e000e */
[----:B------:R-:W-:Y:S04]  /*0350*/  STG.E desc[UR4][R10.64], R28 ;  /* 0x0000001c0a007986 */ /* 0x000fe8000c101904 */
[----:B------:R-:W2:Y:S04]  /*0360*/  LDG.E R22, desc[UR4][R22.64] ;  /* 0x0000000416167981 */ /* 0x000ea8000c1e1900 */
[----:B------:R-:W2:Y:S02]  /*0370*/  LDG.E R19, desc[UR4][R12.64] ;  /* 0x000000040c137981 */ /* 0x000ea4000c1e1900 */
[----:B--2---:R-:W-:-:S02]  /*0380*/  IMAD R21, R19, R22, R28 ;  /* 0x0000001613157224 */ /* 0x004fc400078e021c */
[----:B------:R-:W-:-:S03]  /*0390*/  IMAD.WIDE.U32 R18, R25, 0x4, R14 ;  /* 0x0000000419127825 */ /* 0x000fc600078e000e */
[----:B------:R1:W-:Y:S04]  /*03a0*/  STG.E desc[UR4][R10.64], R21 ;  /* 0x000000150a007986 */ /* 0x0003e8000c101904 */
[----:B------:R-:W2:Y:S04]  /*03b0*/  LDG.E R18, desc[UR4][R18.64] ;  /* 0x0000000412127981 */ /* 0x000ea8000c1e1900 */
[----:B------:R-:W2:Y:S02]  /*03c0*/  LDG.E R20, desc[UR4][R12.64+0x4] ;  /* 0x000004040c147981 */ /* 0x000ea4000c1e1900 */
[----:B--2---:R-:W-:-:S02]  /*03d0*/  IMAD R18, R20, R18, R21 ;  /* 0x0000001214127224 */ /* 0x004fc400078e0215 */
[----:B-1----:R-:W-:-:S03]  /*03e0*/  IMAD.WIDE.U32 R20, R9, 0x4, R14 ;  /* 0x0000000409147825 */ /* 0x002fc600078e000e */
[----:B------:R1:W-:Y:S04]  /*03f0*/  STG.E desc[UR4][R10.64], R18 ;  /* 0x000000120a007986 */ /* 0x0003e8000c101904 */
[----:B------:R-:W2:Y:S04]  /*0400*/  LDG.E R20, desc[UR4][R20.64] ;  /* 0x0000000414147981 */ /* 0x000ea8000c1e1900 */
[----:B------:R-:W2:Y:S01]  /*0410*/  LDG.E R23, desc[UR4][R12.64+0x8] ;  /* 0x000008040c177981 */ /* 0x000ea2000c1e1900 */
[----:B------:R-:W-:Y:S01]  /*0420*/  IADD3 R6, PT, PT, R6, 0x8, RZ ;  /* 0x0000000806067810 */ /* 0x000fe20007ffe0ff */
[----:B--2---:R-:W-:-:S02]  /*0430*/  IMAD R28, R23, R20, R18 ;  /* 0x00000014171c7224 */ /* 0x004fc400078e0212 */
[----:B------:R-:W-:-:S03]  /*0440*/  IMAD.WIDE.U32 R22, R7, 0x4, R14 ;  /* 0x0000000407167825 */ /* 0x000fc600078e000e */
[----:B------:R1:W-:Y:S04]  /*0450*/  STG.E desc[UR4][R10.64], R28 ;  /* 0x0000001c0a007986 */ /* 0x0003e8000c101904 */
[----:B------:R-:W2:Y:S04]  /*0460*/  LDG.E R22, desc[UR4][R22.64] ;  /* 0x0000000416167981 */ /* 0x000ea8000c1e1900 */
[----:B------:R3:W2:Y:S01]  /*0470*/  LDG.E R19, desc[UR4][R12.64+0xc] ;  /* 0x00000c040c137981 */ /* 0x0006a2000c1e1900 */
[C---:B------:R-:W-:Y:S01]  /*0480*/  IADD3 R7, PT, PT, R8.reuse, R7, RZ ;  /* 0x0000000708077210 */ /* 0x040fe20007ffe0ff */
[C---:B------:R-:W-:Y:S01]  /*0490*/  IMAD.WIDE.U32 R16, R8.reuse, 0x4, R16 ;  /* 0x0000000408107825 */ /* 0x040fe200078e0010 */
[----:B------:R-:W-:-:S02]  /*04a0*/  IADD3 R9, PT, PT, R8, R9, RZ ;  /* 0x0000000908097210 */ /* 0x000fc40007ffe0ff */
[C---:B------:R-:W-:Y:S02]  /*04b0*/  IADD3 R25, PT, PT, R8.reuse, R25, RZ ;  /* 0x0000001908197210 */ /* 0x040fe40007ffe0ff */
[C---:B------:R-:W-:Y:S02]  /*04c0*/  IADD3 R27, PT, PT, R8.reuse, R27, RZ ;  /* 0x0000001b081b7210 */ /* 0x040fe40007ffe0ff */
[----:B------:R-:W-:Y:S02]  /*04d0*/  IADD3 R29, PT, PT, R8, R29, RZ ;  /* 0x0000001d081d7210 */ /* 0x000fe40007ffe0ff */
[----:B---3--:R-:W-:Y:S02]  /*04e0*/  IADD3 R12, P1, PT, R12, 0x20, RZ ;  /* 0x000000200c0c7810 */ /* 0x008fe40007f3e0ff */
[----:B------:R-:W-:Y:S02]  /*04f0*/  IADD3 R24, PT, PT, R8, R24, RZ ;  /* 0x0000001808187210 */ /* 0x000fe40007ffe0ff */
[----:B------:R-:W-:-:S02]  /*0500*/  IADD3.X R21, PT, PT, RZ, R13, RZ, P1, !PT ;  /* 0x0000000dff157210 */ /* 0x000fc40000ffe4ff */
[----:B------:R-:W-:Y:S02]  /*0510*/  ISETP.NE.AND P1, PT, R6, RZ, PT ;  /* 0x000000ff0600720c */ /* 0x000fe40003f25270 */
[----:B------:R-:W-:Y:S01]  /*0520*/  IADD3 R26, PT, PT, R8, R26, RZ ;  /* 0x0000001a081a7210 */ /* 0x000fe20007ffe0ff */
[----:B--2---:R-:W-:-:S05]  /*0530*/  IMAD R19, R19, R22, R28 ;  /* 0x0000001613137224 */ /* 0x004fca00078e021c */
[----:B------:R1:W-:Y:S05]  /*0540*/  STG.E desc[UR4][R10.64], R19 ;  /* 0x000000130a007986 */ /* 0x0003ea000c101904 */
[----:B------:R-:W-:Y:S05]  /*0550*/  @P1 BRA `(.L_x_1) ;  /* 0xfffffffc002c1947 */ /* 0x000fea000383ffff */
.L_x_0:
[----:B------:R-:W-:Y:S05]  /*0560*/  @!P0 EXIT ;  /* 0x000000000000894d */ /* 0x000fea0003800000 */
[----:B------:R-:W-:Y:S02]  /*0570*/  ISETP.GE.U32.AND P1, PT, R2, 0x4, PT ;  /* 0x000000040200780c */ /* 0x000fe40003f26070 */
[----:B-1----:R-:W-:-:S04]  /*0580*/  LOP3.LUT R18, R0, 0x3, RZ, 0xc0, !PT ;  /* 0x0000000300127812 */ /* 0x002fc800078ec0ff */
[----:B------:R-:W-:-:S07]  /*0590*/  ISETP.NE.AND P0, PT, R18, RZ, PT ;  /* 0x000000ff1200720c */ /* 0x000fce0003f05270 */
[----:B------:R-:W-:Y:S06]  /*05a0*/  @!P1 BRA `(.L_x_2) ;  /* 0x0000000000889947 */ /* 0x000fec0003800000 */
[----:B------:R-:W1:Y:S01]  /*05b0*/  LDC.64 R12, c[0x0][0x388] ;  /* 0x0000e200ff0c7b82 */ /* 0x000e620000000a00 */
[----:B------:R-:W-:Y:S01]  /*05c0*/  IADD3 R15, PT, PT, R5, R4, RZ ;  /* 0x00000004050f7210 */ /* 0x000fe20007ffe0ff */
[----:B------:R-:W-:Y:S01]  /*05d0*/  IMAD R9, R4, R0, R3 ;  /* 0x0000000004097224 */ /* 0x000fe200078e0203 */
[----:B------:R-:W2:Y:S05]  /*05e0*/  LDCU.64 UR6, c[0x0][0x388] ;  /* 0x00007100ff0677ac */ /* 0x000eaa0008000a00 */
[----:B------:R-:W3:Y:S01]  /*05f0*/  LDC.64 R6, c[0x0][0x380] ;  /* 0x0000e000ff067b82 */ /* 0x000ee20000000a00 */
[----:B-1----:R-:W-:-:S06]  /*0600*/  IMAD.WIDE.U32 R12, R15, 0x4, R12 ;  /* 0x000000040f0c7825 */ /* 0x002fcc00078e000c */
[----:B------:R-:W4:Y:S01]  /*0610*/  LDG.E R12, desc[UR4][R12.64] ;  /* 0x000000040c0c7981 */ /* 0x000f22000c1e1900 */
[----:B---3--:R-:W-:-:S06]  /*0620*/  IMAD.WIDE.U32 R14, R9, 0x4, R6 ;  /* 0x00000004090e7825 */ /* 0x008fcc00078e0006 */
[----:B------:R-:W4:Y:S01]  /*0630*/  LDG.E R14, desc[UR4][R14.64] ;  /* 0x000000040e0e7981 */ /* 0x000f22000c1e1900 */
[----:B------:R-:W-:Y:S02]  /*0640*/  IADD3 R2, P1, PT, R5, R4, RZ ;  /* 0x0000000405027210 */ /* 0x000fe40007f3e0ff */
[----:B------:R-:W-:Y:S02]  /*0650*/  IADD3 R21, PT, PT, R9, R0, RZ ;  /* 0x0000000009157210 */ /* 0x000fe40007ffe0ff */
[----:B------:R-:W-:Y:S02]  /*0660*/  IADD3.X R17, PT, PT, RZ, RZ, RZ, P1, !PT ;  /* 0x000000ffff117210 */ /* 0x000fe40000ffe4ff */
[----:B--2---:R-:W-:-:S04]  /*0670*/  LEA R8, P1, R2, UR6, 0x2 ;  /* 0x0000000602087c11 */ /* 0x004fc8000f8210ff */
[----:B------:R-:W-:Y:S01]  /*0680*/  LEA.HI.X R9, R2, UR7, R17, 0x2, P1 ;  /* 0x0000000702097c11 */ /* 0x000fe200088f1411 */
[----:B------:R-:W-:-:S04]  /*0690*/  IMAD.WIDE.U32 R16, R21, 0x4, R6 ;  /* 0x0000000415107825 */ /* 0x000fc800078e0006 */
[----:B----45:R-:W-:-:S05]  /*06a0*/  IMAD R19, R12, R14, R19 ;  /* 0x0000000e0c137224 */ /* 0x030fca00078e0213 */
[----:B------:R1:W-:Y:S04]  /*06b0*/  STG.E desc[UR4][R10.64], R19 ;  /* 0x000000130a007986 */ /* 0x0003e8000c101904 */
[----:B------:R-:W2:Y:S04]  /*06c0*/  LDG.E R16, desc[UR4][R16.64] ;  /* 0x0000000410107981 */ /* 0x000ea8000c1e1900 */
[----:B------:R-:W2:Y:S01]  /*06d0*/  LDG.E R2, desc[UR4][R8.64+0x4] ;  /* 0x0000040408027981 */ /* 0x000ea2000c1e1900 */
[----:B------:R-:W-:-:S05]  /*06e0*/  IADD3 R21, PT, PT, R21, R0, RZ ;  /* 0x0000000015157210 */ /* 0x000fca0007ffe0ff */
[----:B------:R-:W-:-:S04]  /*06f0*/  IMAD.WIDE.U32 R12, R21, 0x4, R6 ;  /* 0x00000004150c7825 */ /* 0x000fc800078e0006 */
[----:B--2---:R-:W-:-:S05]  /*0700*/  IMAD R15, R2, R16, R19 ;  /* 0x00000010020f7224 */ /* 0x004fca00078e0213 */
[----:B------:R2:W-:Y:S04]  /*0710*/  STG.E desc[UR4][R10.64], R15 ;  /* 0x0000000f0a007986 */ /* 0x0005e8000c101904 */
[----:B------:R-:W3:Y:S04]  /*0720*/  LDG.E R12, desc[UR4][R12.64] ;  /* 0x000000040c0c7981 */ /* 0x000ee8000c1e1900 */
[----:B------:R-:W3:Y:S01]  /*0730*/  LDG.E R2, desc[UR4][R8.64+0x8] ;  /* 0x0000080408027981 */ /* 0x000ee2000c1e1900 */
[----:B------:R-:W-:-:S05]  /*0740*/  IADD3 R23, PT, PT, R21, R0, RZ ;  /* 0x0000000015177210 */ /* 0x000fca0007ffe0ff */
[----:B------:R-:W-:-:S04]  /*0750*/  IMAD.WIDE.U32 R6, R23, 0x4, R6 ;  /* 0x0000000417067825 */ /* 0x000fc800078e0006 */
[----:B---3--:R-:W-:-:S05]  /*0760*/  IMAD R21, R2, R12, R15 ;  /* 0x0000000c02157224 */ /* 0x008fca00078e020f */
[----:B------:R2:W-:Y:S04]  /*0770*/  STG.E desc[UR4][R10.64], R21 ;  /* 0x000000150a007986 */ /* 0x0005e8000c101904 */
[----:B------:R-:W1:Y:S04]  /*0780*/  LDG.E R2, desc[UR4][R8.64+0xc] ;  /* 0x00000c0408027981 */ /* 0x000e68000c1e1900 */
[----:B------:R-:W1:Y:S01]  /*0790*/  LDG.E R6, desc[UR4][R6.64] ;  /* 0x0000000406067981 */ /* 0x000e62000c1e1900 */
[----:B------:R-:W-:Y:S01]  /*07a0*/  IADD3 R4, PT, PT, R4, 0x4, RZ ;  /* 0x0000000404047810 */ /* 0x000fe20007ffe0ff */
[----:B-1----:R-:W-:-:S05]  /*07b0*/  IMAD R19, R2, R6, R21 ;  /* 0x0000000602137224 */ /* 0x002fca00078e0215 */
[----:B------:R2:W-:Y:S02]  /*07c0*/  STG.E desc[UR4][R10.64], R19 ;  /* 0x000000130a007986 */ /* 0x0005e4000c101904 */
.L_x_2:
[----:B------:R-:W-:Y:S05]  /*07d0*/  @!P0 EXIT ;  /* 0x000000000000894d */ /* 0x000fea0003800000 */
[----:B------:R-:W-:Y:S02]  /*07e0*/  ISETP.NE.AND P1, PT, R18, 0x1, PT ;  /* 0x000000011200780c */ /* 0x000fe40003f25270 */
[----:B------:R-:W-:-:S04]  /*07f0*/  LOP3.LUT R2, R0, 0x1, RZ, 0xc0, !PT ;  /* 0x0000000100027812 */ /* 0x000fc800078ec0ff */
[----:B------:R-:W-:-:S07]  /*0800*/  ISETP.NE.U32.AND P0, PT, R2, 0x1, PT ;  /* 0x000000010200780c */ /* 0x000fce0003f05070 */
[----:B------:R-:W-:Y:S06]  /*0810*/  @!P1 BRA `(.L_x_3) ;  /* 0x0000000000589947 */ /* 0x000fec0003800000 */
[----:B------:R-:W1:Y:S01]  /*0820*/  LDC.64 R8, c[0x0][0x388] ;  /* 0x0000e200ff087b82 */ /* 0x000e620000000a00 */
[----:B------:R-:W-:Y:S01]  /*0830*/  IADD3 R13, PT, PT, R5, R4, RZ ;  /* 0x00000004050d7210 */ /* 0x000fe20007ffe0ff */
[----:B------:R-:W-:Y:S01]  /*0840*/  IMAD R17, R4, R0, R3 ;  /* 0x0000000004117224 */ /* 0x000fe200078e0203 */
[----:B------:R-:W3:Y:S05]  /*0850*/  LDCU.64 UR6, c[0x0][0x388] ;  /* 0x00007100ff0677ac */ /* 0x000eea0008000a00 */
[----:B------:R-:W2:Y:S01]  /*0860*/  LDC.64 R6, c[0x0][0x380] ;  /* 0x0000e000ff067b82 */ /* 0x000ea20000000a00 */
[----:B-1----:R-:W-:-:S06]  /*0870*/  IMAD.WIDE.U32 R12, R13, 0x4, R8 ;  /* 0x000000040d0c7825 */ /* 0x002fcc00078e0008 */
[----:B------:R-:W4:Y:S01]  /*0880*/  LDG.E R12, desc[UR4][R12.64] ;  /* 0x000000040c0c7981 */ /* 0x000f22000c1e1900 */
[----:B--2---:R-:W-:-:S06]  /*0890*/  IMAD.WIDE.U32 R14, R17, 0x4, R6 ;  /* 0x00000004110e7825 */ /* 0x004fcc00078e0006 */
[----:B------:R-:W4:Y:S01]  /*08a0*/  LDG.E R14, desc[UR4][R14.64] ;  /* 0x000000040e0e7981 */ /* 0x000f22000c1e1900 */
[----:B------:R-:W-:Y:S02]  /*08b0*/  IADD3 R2, P1, PT, R5, R4, RZ ;  /* 0x0000000405027210 */ /* 0x000fe40007f3e0ff */
[----:B------:R-:W-:Y:S02]  /*08c0*/  IADD3 R21, PT, PT, R17, R0, RZ ;  /* 0x0000000011157210 */ /* 0x000fe40007ffe0ff */
[----:B------:R-:W-:Y:S02]  /*08d0*/  IADD3.X R9, PT, PT, RZ, RZ, RZ, P1, !PT ;  /* 0x000000ffff097210 */ /* 0x000fe40000ffe4ff */
[----:B---3--:R-:W-:Y:S01]  /*08e0*/  LEA R8, P1, R2, UR6, 0x2 ;  /* 0x0000000602087c11 */ /* 0x008fe2000f8210ff */
[----:B------:R-:W-:-:S03]  /*08f0*/  IMAD.WIDE.U32 R6, R21, 0x4, R6 ;  /* 0x0000000415067825 */ /* 0x000fc600078e0006 */
[----:B------:R-:W-:Y:S01]  /*0900*/  LEA.HI.X R9, R2, UR7, R9, 0x2, P1 ;  /* 0x0000000702097c11 */ /* 0x000fe200088f1409 */
[----:B----45:R-:W-:-:S05]  /*0910*/  IMAD R17, R12, R14, R19 ;  /* 0x0000000e0c117224 */ /* 0x030fca00078e0213 */
[----:B------:R1:W-:Y:S04]  /*0920*/  STG.E desc[UR4][R10.64], R17 ;  /* 0x000000110a007986 */ /* 0x0003e8000c101904 */
[----:B------:R-:W2:Y:S04]  /*0930*/  LDG.E R6, desc[UR4][R6.64] ;  /* 0x0000000406067981 */ /* 0x000ea8000c1e1900 */
[----:B------:R-:W2:Y:S01]  /*0940*/  LDG.E R8, desc[UR4][R8.64+0x4] ;  /* 0x0000040408087981 */ /* 0x000ea2000c1e1900 */
[----:B------:R-:W-:Y:S01]  /*0950*/  IADD3 R4, PT, PT, R4, 0x2, RZ ;  /* 0x0000000204047810 */ /* 0x000fe20007ffe0ff */
[----:B--2---:R-:W-:-:S05]  /*0960*/  IMAD R19, R8, R6, R17 ;  /* 0x0000000608137224 */ /* 0x004fca00078e0211 */
[----:B------:R1:W-:Y:S02]  /*0970*/  STG.E desc[UR4][R10.64], R19 ;  /* 0x000000130a007986 */ /* 0x0003e4000c101904 */
.L_x_3:
[----:B------:R-:W-:Y:S05]  /*0980*/  @P0 EXIT ;  /* 0x000000000000094d */ /* 0x000fea0003800000 */
[----:B------:R-:W3:Y:S01]  /*0990*/  LDC.64 R6, c[0x0][0x388] ;  /* 0x0000e200ff067b82 */ /* 0x000ee20000000a00 */
[----:B------:R-:W-:Y:S01]  /*09a0*/  IADD3 R13, PT, PT, R5, R4, RZ ;  /* 0x00000004050d7210 */ /* 0x000fe20007ffe0ff */
[----:B------:R-:W-:-:S06]  /*09b0*/  IMAD R5, R4, R0, R3 ;  /* 0x0000000004057224 */ /* 0x000fcc00078e0203 */
[----:B------:R-:W4:Y:S01]  /*09c0*/  LDC.64 R8, c[0x0][0x380] ;  /* 0x0000e000ff087b82 */ /* 0x000f220000000a00 */
[----:B---3--:R-:W-:-:S06]  /*09d0*/  IMAD.WIDE.U32 R2, R13, 0x4, R6 ;  /* 0x000000040d027825 */ /* 0x008fcc00078e0006 */
[----:B------:R-:W1:Y:S01]  /*09e0*/  LDG.E R2, desc[UR4][R2.64] ;  /* 0x0000000402027981 */ /* 0x000e62000c1e1900 */
[----:B----4-:R-:W-:-:S06]  /*09f0*/  IMAD.WIDE.U32 R4, R5, 0x4, R8 ;  /* 0x0000000405047825 */ /* 0x010fcc00078e0008 */
[----:B------:R-:W1:Y:S02]  /*0a00*/  LDG.E R4, desc[UR4][R4.64] ;  /* 0x0000000404047981 */ /* 0x000e64000c1e1900 */
[----:B-12--5:R-:W-:-:S05]  /*0a10*/  IMAD R19, R2, R4, R19 ;  /* 0x0000000402137224 */ /* 0x026fca00078e0213 */
[----:B------:R-:W-:Y:S01]  /*0a20*/  STG.E desc[UR4][R10.64], R19 ;  /* 0x000000130a007986 */ /* 0x000fe2000c101904 */
[----:B------:R-:W-:Y:S05]  /*0a30*/  EXIT ;  /* 0x000000000000794d */ /* 0x000fea0003800000 */
.L_x_4:
[----:B------:R-:W-:-:S00]  /*0a40*/  BRA `(.L_x_4) ;  /* 0xfffffffc00fc7947 */ /* 0x000fc0000383ffff */
[----:B------:R-:W-:-:S00]  /*0a50*/  NOP ;  /* 0x0000000000007918 */ /* 0x000fc00000000000 */
        /* <DEDUP_REMOVED lines=10> */
.L_x_5:


//--------------------- .nv.shared.reserved.0     --------------------------
	.section	.nv.shared.reserved.0,"aw",@nobits
	.weak		__nv_reservedSMEM_offset_0_alias
	.size		__nv_reservedSMEM_offset_0_alias, 0, 64
	.other		__nv_reservedSMEM_offset_0_alias,@"STO_CUDA_RESERVED_SHARED STV_DEFAULT"
__nv_reservedSMEM_offset_0_alias:
	.zero		0
	.zero		64


//--------------------- .nv.constant0._Z8mat_multPiS_S_i --------------------------
	.section	.nv.constant0._Z8mat_multPiS_S_i,"a",@progbits
	.sectionflags	@""
	.align	4
.nv.constant0._Z8mat_multPiS_S_i:
	.zero		924


//--------------------- SYMBOLS --------------------------

	.type		.nv.reservedSmem.offset0,@object
	.size		.nv.reservedSmem.offset0,0x4
